	.headerflags	@"EF_CUDA_TEXMODE_UNIFIED EF_CUDA_64BIT_ADDRESS EF_CUDA_ACCELERATORS EF_CUDA_SM90 EF_CUDA_VIRTUAL_SM(EF_CUDA_SM90)"
	.elftype	@"ET_EXEC"


//--------------------- .nv.info                  --------------------------
	.section	.nv.info,"",@"SHT_CUDA_INFO"
	.align	4


	//----- nvinfo : EIATTR_REGCOUNT
	.align		4
        /*0000*/ 	.byte	0x04, 0x2f
        /*0002*/ 	.short	(.L_1 - .L_0)
	.align		4
.L_0:
        /*0004*/ 	.word	index@(triton_poi_fused_add_0)
        /*0008*/ 	.word	0x0000000c


	//----- nvinfo : EIATTR_MIN_STACK_SIZE
	.align		4
.L_1:
        /*000c*/ 	.byte	0x04, 0x12
        /*000e*/ 	.short	(.L_3 - .L_2)
	.align		4
.L_2:
        /*0010*/ 	.word	index@(triton_poi_fused_add_0)
        /*0014*/ 	.word	0x00000000


	//----- nvinfo : EIATTR_FRAME_SIZE
	.align		4
.L_3:
        /*0018*/ 	.byte	0x04, 0x11
        /*001a*/ 	.short	(.L_5 - .L_4)
	.align		4
.L_4:
        /*001c*/ 	.word	index@(triton_poi_fused_add_0)
        /*0020*/ 	.word	0x00000000


	//----- nvinfo : EIATTR_MIN_STACK_SIZE
	.align		4
.L_5:
        /*0024*/ 	.byte	0x04, 0x12
        /*0026*/ 	.short	(.L_7 - .L_6)
	.align		4
.L_6:
        /*0028*/ 	.word	index@(triton_poi_fused_add_0)
        /*002c*/ 	.word	0x00000000
.L_7:


//--------------------- .nv.info.triton_poi_fused_add_0 --------------------------
	.section	.nv.info.triton_poi_fused_add_0,"",@"SHT_CUDA_INFO"
	.sectionflags	@""
	.align	4


	//----- nvinfo : EIATTR_CUDA_API_VERSION
	.align		4
        /*0000*/ 	.byte	0x04, 0x37
        /*0002*/ 	.short	(.L_9 - .L_8)
.L_8:
        /*0004*/ 	.word	0x0000007c


	//----- nvinfo : EIATTR_KPARAM_INFO
	.align		4
.L_9:
        /*0008*/ 	.byte	0x04, 0x17
        /*000a*/ 	.short	(.L_11 - .L_10)
.L_10:
        /*000c*/ 	.word	0x00000000
        /*0010*/ 	.short	0x0002
        /*0012*/ 	.short	0x0010
        /*0014*/ 	.byte	0x00, 0xf0, 0x11, 0x00


	//----- nvinfo : EIATTR_KPARAM_INFO
	.align		4
.L_11:
        /*0018*/ 	.byte	0x04, 0x17
        /*001a*/ 	.short	(.L_13 - .L_12)
.L_12:
        /*001c*/ 	.word	0x00000000
        /*0020*/ 	.short	0x0001
        /*0022*/ 	.short	0x0008
        /*0024*/ 	.byte	0x00, 0xf4, 0x21, 0x00


	//----- nvinfo : EIATTR_KPARAM_INFO
	.align		4
.L_13:
        /*0028*/ 	.byte	0x04, 0x17
        /*002a*/ 	.short	(.L_15 - .L_14)
.L_14:
        /*002c*/ 	.word	0x00000000
        /*0030*/ 	.short	0x0000
        /*0032*/ 	.short	0x0000
        /*0034*/ 	.byte	0x00, 0xf4, 0x21, 0x00


	//----- nvinfo : EIATTR_SPARSE_MMA_MASK
	.align		4
.L_15:
        /*0038*/ 	.byte	0x03, 0x50
        /*003a*/ 	.short	0x0000


	//----- nvinfo : EIATTR_MAXREG_COUNT
	.align		4
        /*003c*/ 	.byte	0x03, 0x1b
        /*003e*/ 	.short	0x00ff


	//----- nvinfo : EIATTR_EXIT_INSTR_OFFSETS
	.align		4
        /*0040*/ 	.byte	0x04, 0x1c
        /*0042*/ 	.short	(.L_17 - .L_16)


	//   ....[0]....
.L_16:
        /*0044*/ 	.word	0x00000170


	//   ....[1]....
        /*0048*/ 	.word	0x00000190


	//----- nvinfo : EIATTR_REQNTID
	.align		4
.L_17:
        /*004c*/ 	.byte	0x04, 0x10
        /*004e*/ 	.short	(.L_19 - .L_18)
.L_18:
        /*0050*/ 	.word	0x00000080
        /*0054*/ 	.word	0x00000001
        /*0058*/ 	.word	0x00000001


	//----- nvinfo : EIATTR_CBANK_PARAM_SIZE
	.align		4
.L_19:
        /*005c*/ 	.byte	0x03, 0x19
        /*005e*/ 	.short	0x0014


	//----- nvinfo : EIATTR_PARAM_CBANK
	.align		4
        /*0060*/ 	.byte	0x04, 0x0a
        /*0062*/ 	.short	(.L_21 - .L_20)
	.align		4
.L_20:
        /*0064*/ 	.word	index@(.nv.constant0.triton_poi_fused_add_0)
        /*0068*/ 	.short	0x0210
        /*006a*/ 	.short	0x0014


	//----- nvinfo : EIATTR_SW_WAR
	.align		4
.L_21:
        /*006c*/ 	.byte	0x04, 0x36
        /*006e*/ 	.short	(.L_23 - .L_22)
.L_22:
        /*0070*/ 	.word	0x00000008
.L_23:


//--------------------- .nv.callgraph             --------------------------
	.section	.nv.callgraph,"",@"SHT_CUDA_CALLGRAPH"
	.align	4
	.sectionentsize	8
	.align		4
        /*0000*/ 	.word	0x00000000
	.align		4
        /*0004*/ 	.word	0xffffffff
	.align		4
        /*0008*/ 	.word	0x00000000
	.align		4
        /*000c*/ 	.word	0xfffffffe
	.align		4
        /*0010*/ 	.word	0x00000000
	.align		4
        /*0014*/ 	.word	0xfffffffd
	.align		4
        /*0018*/ 	.word	0x00000000
	.align		4
        /*001c*/ 	.word	0xfffffffc


//--------------------- .text.triton_poi_fused_add_0 --------------------------
	.section	.text.triton_poi_fused_add_0,"ax",@progbits
	.align	128
        .global         triton_poi_fused_add_0
        .type           triton_poi_fused_add_0,@function
        .size           triton_poi_fused_add_0,(.L_x_1 - triton_poi_fused_add_0)
        .other          triton_poi_fused_add_0,@"STO_CUDA_ENTRY STV_DEFAULT"
triton_poi_fused_add_0:
.text.triton_poi_fused_add_0:
[----:B------:R-:W0:Y:S02]  /*0000*/  LDC R1, c[0x0][0x28] ;  /* 0x00000a00ff017b82 */ /* 0x000e240000000800 */
[----:B------:R-:W1:Y:S01]  /*0010*/  S2R R0, SR_TID.X ;  /* 0x0000000000007919 */ /* 0x000e620000002100 */
[----:B------:R-:W2:Y:S01]  /*0020*/  LDC.64 R2, c[0x0][0x210] ;  /* 0x00008400ff027b82 */ /* 0x000ea20000000a00 */
[----:B------:R-:W-:Y:S01]  /*0030*/  ULDC.64 UR4, c[0x0][0x208] ;  /* 0x0000820000047ab9 */ /* 0x000fe20000000a00 */
[----:B------:R-:W3:Y:S01]  /*0040*/  S2R R7, SR_CTAID.X ;  /* 0x0000000000077919 */ /* 0x000ee20000002500 */
[----:B-1----:R-:W-:Y:S02]  /*0050*/  LOP3.LUT R0, R0, 0x7f, RZ, 0xc0, !PT ;  /* 0x0000007f00007812 */ /* 0x002fe400078ec0ff */
[----:B---3--:R-:W-:-:S03]  /*0060*/  SHF.R.S32.HI R4, RZ, 0x18, R7 ;  /* 0x00000018ff047819 */ /* 0x008fc60000011407 */
[----:B------:R-:W-:Y:S01]  /*0070*/  IMAD R7, R7, 0x80, R0 ;  /* 0x0000008007077824 */ /* 0x000fe200078e0200 */
[----:B------:R-:W-:-:S03]  /*0080*/  SGXT R0, R4, 0x1 ;  /* 0x000000010400781a */ /* 0x000fc60000000200 */
[C---:B--2---:R-:W-:Y:S01]  /*0090*/  IMAD.WIDE R2, R7.reuse, 0x4, R2 ;  /* 0x0000000407027825 */ /* 0x044fe200078e0202 */
[----:B------:R-:W1:Y:S01]  /*00a0*/  LDC.64 R4, c[0x0][0x218] ;  /* 0x00008600ff047b82 */ /* 0x000e620000000a00 */
[----:B------:R-:W-:Y:S02]  /*00b0*/  ISETP.GE.AND P0, PT, R7, 0x100, PT ;  /* 0x000001000700780c */ /* 0x000fe40003f06270 */
[----:B------:R-:W-:Y:S01]  /*00c0*/  LEA.HI R0, R0, R7, RZ, 0x2 ;  /* 0x0000000700007211 */ /* 0x000fe200078f10ff */
[----:B------:R-:W-:-:S03]  /*00d0*/  IMAD.MOV.U32 R7, RZ, RZ, RZ ;  /* 0x000000ffff077224 */ /* 0x000fc600078e00ff */
[----:B------:R-:W-:-:S04]  /*00e0*/  SHF.R.S32.HI R0, RZ, 0x2, R0 ;  /* 0x00000002ff007819 */ /* 0x000fc80000011400 */
[----:B------:R-:W-:-:S04]  /*00f0*/  LEA.HI R6, R0, R0, RZ, 0x2 ;  /* 0x0000000000067211 */ /* 0x000fc800078f10ff */
[----:B------:R-:W-:-:S05]  /*0100*/  LOP3.LUT R9, R6, 0xfffffffc, RZ, 0xc0, !PT ;  /* 0xfffffffc06097812 */ /* 0x000fca00078ec0ff */
[----:B------:R-:W-:Y:S02]  /*0110*/  IMAD.IADD R9, R0, 0x1, -R9 ;  /* 0x0000000100097824 */ /* 0x000fe400078e0a09 */
[----:B------:R-:W-:Y:S02]  /*0120*/  IMAD.MOV.U32 R0, RZ, RZ, RZ ;  /* 0x000000ffff007224 */ /* 0x000fe400078e00ff */
[----:B-1----:R-:W-:-:S04]  /*0130*/  IMAD.WIDE R4, R9, 0x4, R4 ;  /* 0x0000000409047825 */ /* 0x002fc800078e0204 */
[----:B------:R-:W2:Y:S04]  /*0140*/  @!P0 LDG.E R0, desc[UR4][R2.64] ;  /* 0x0000000402008981 */ /* 0x000ea8000c1e1900 */
[----:B------:R-:W2:Y:S02]  /*0150*/  @!P0 LDG.E.EL R7, desc[UR4][R4.64] ;  /* 0x0000000404078981 */ /* 0x000ea4000c2e1900 */
[----:B--2---:R-:W-:Y:S01]  /*0160*/  FADD R7, R7, R0 ;  /* 0x0000000007077221 */ /* 0x004fe20000000000 */
[----:B------:R-:W-:Y:S06]  /*0170*/  @P0 EXIT ;  /* 0x000000000000094d */ /* 0x000fec0003800000 */
[----:B------:R-:W-:Y:S01]  /*0180*/  STG.E desc[UR4][R2.64], R7 ;  /* 0x0000000702007986 */ /* 0x000fe2000c101904 */
[----:B------:R-:W-:Y:S05]  /*0190*/  EXIT ;  /* 0x000000000000794d */ /* 0x000fea0003800000 */
.L_x_0:
[----:B------:R-:W-:-:S00]  /*01a0*/  BRA `(.L_x_0) ;  /* 0xfffffffc00fc7947 */ /* 0x000fc0000383ffff */
[----:B------:R-:W-:-:S00]  /*01b0*/  NOP ;  /* 0x0000000000007918 */ /* 0x000fc00000000000 */
        /* <DEDUP_REMOVED lines=12> */
.L_x_1:


//--------------------- .nv.constant0.triton_poi_fused_add_0 --------------------------
	.section	.nv.constant0.triton_poi_fused_add_0,"a",@progbits
	.sectionflags	@""
	.align	4
.nv.constant0.triton_poi_fused_add_0:
	.zero		548
